//
// Generated by NVIDIA NVVM Compiler
//
// Compiler Build ID: CL-36424714
// Cuda compilation tools, release 13.0, V13.0.88
// Based on NVVM 20.0.0
//

.version 9.0
.target sm_100
.address_size 64

	// .globl	mandelbrot_scanline

.visible .entry mandelbrot_scanline(
	.param .f32 mandelbrot_scanline_param_0,
	.param .f32 mandelbrot_scanline_param_1,
	.param .f32 mandelbrot_scanline_param_2,
	.param .f32 mandelbrot_scanline_param_3,
	.param .u32 mandelbrot_scanline_param_4,
	.param .u32 mandelbrot_scanline_param_5,
	.param .u32 mandelbrot_scanline_param_6,
	.param .u32 mandelbrot_scanline_param_7,
	.param .u32 mandelbrot_scanline_param_8,
	.param .u64 .ptr .align 1 mandelbrot_scanline_param_9
)
{
	.reg .pred 	%p<33>;
	.reg .b32 	%r<103>;
	.reg .b32 	%f<20>;
	.reg .b64 	%rd<13>;

	ld.param.f32 	%f9, [mandelbrot_scanline_param_0];
	ld.param.f32 	%f10, [mandelbrot_scanline_param_1];
	ld.param.f32 	%f11, [mandelbrot_scanline_param_2];
	ld.param.f32 	%f12, [mandelbrot_scanline_param_3];
	ld.param.u32 	%r42, [mandelbrot_scanline_param_4];
	ld.param.u32 	%r44, [mandelbrot_scanline_param_5];
	ld.param.u32 	%r45, [mandelbrot_scanline_param_6];
	ld.param.u32 	%r46, [mandelbrot_scanline_param_7];
	ld.param.u32 	%r43, [mandelbrot_scanline_param_8];
	ld.param.u64 	%rd5, [mandelbrot_scanline_param_9];
	cvta.to.global.u64 	%rd1, %rd5;
	mov.u32 	%r47, %ctaid.x;
	shl.b32 	%r48, %r47, 2;
	mov.u32 	%r1, %tid.x;
	shr.u32 	%r49, %r1, 5;
	add.s32 	%r50, %r48, %r49;
	mul.lo.s32 	%r2, %r45, %r50;
	add.s32 	%r51, %r2, %r45;
	min.s32 	%r3, %r51, %r42;
	mov.u32 	%r52, %ctaid.y;
	mul.lo.s32 	%r92, %r46, %r52;
	add.s32 	%r53, %r92, %r46;
	min.s32 	%r5, %r53, %r44;
	setp.ge.s32 	%p1, %r92, %r5;
	@%p1 bra 	$L__BB0_55;
	and.b32  	%r6, %r1, 31;
	setp.lt.s32 	%p2, %r43, 1;
	@%p2 bra 	$L__BB0_12;
	neg.s32 	%r7, %r43;
$L__BB0_3:
	setp.lt.s32 	%p27, %r2, %r3;
	@%p27 bra 	$L__BB0_5;
$L__BB0_4:
	add.s32 	%r92, %r92, 1;
	setp.eq.s32 	%p32, %r92, %r5;
	@%p32 bra 	$L__BB0_55;
	bra.uni 	$L__BB0_3;
$L__BB0_5:
	cvt.rn.f32.s32 	%f13, %r92;
	fma.rn.f32 	%f1, %f12, %f13, %f11;
	mul.lo.s32 	%r10, %r92, %r42;
	mov.u32 	%r93, %r2;
$L__BB0_6:
	add.s32 	%r12, %r93, %r6;
	cvt.rn.f32.u32 	%f14, %r12;
	fma.rn.f32 	%f2, %f10, %f14, %f9;
	mov.b32 	%r95, 0;
	mov.u32 	%r94, %r7;
	mov.f32 	%f18, %f1;
	mov.f32 	%f19, %f2;
$L__BB0_7:
	mul.f32 	%f5, %f19, %f19;
	mul.f32 	%f6, %f18, %f18;
	add.f32 	%f15, %f5, %f6;
	setp.gt.f32 	%p28, %f15, 0f40800000;
	mov.u32 	%r96, %r95;
	@%p28 bra 	$L__BB0_9;
	sub.f32 	%f16, %f5, %f6;
	add.f32 	%f17, %f19, %f19;
	add.f32 	%f19, %f2, %f16;
	fma.rn.f32 	%f18, %f17, %f18, %f1;
	add.s32 	%r95, %r95, 1;
	add.s32 	%r94, %r94, 1;
	setp.eq.s32 	%p29, %r94, 0;
	mov.u32 	%r96, %r43;
	@%p29 bra 	$L__BB0_9;
	bra.uni 	$L__BB0_7;
$L__BB0_9:
	setp.lt.u32 	%p30, %r12, %r3;
	@%p30 bra 	$L__BB0_10;
	bra.uni 	$L__BB0_11;
$L__BB0_10:
	add.s32 	%r91, %r12, %r10;
	mul.wide.s32 	%rd11, %r91, 4;
	add.s64 	%rd12, %rd1, %rd11;
	st.global.u32 	[%rd12], %r96;
$L__BB0_11:
	add.s32 	%r93, %r93, 32;
	setp.lt.s32 	%p31, %r93, %r3;
	@%p31 bra 	$L__BB0_6;
	bra.uni 	$L__BB0_4;
$L__BB0_12:
	add.s32 	%r54, %r2, 32;
	max.s32 	%r55, %r3, %r54;
	not.b32 	%r56, %r2;
	add.s32 	%r19, %r55, %r56;
	shr.u32 	%r57, %r19, 5;
	add.s32 	%r58, %r57, 1;
	and.b32  	%r20, %r58, 7;
	add.s32 	%r21, %r20, -1;
	and.b32  	%r22, %r58, 268435448;
	and.b32  	%r23, %r58, 3;
	and.b32  	%r24, %r19, 96;
	and.b32  	%r25, %r19, 32;
$L__BB0_13:
	setp.ge.s32 	%p3, %r2, %r3;
	@%p3 bra 	$L__BB0_54;
	setp.lt.u32 	%p4, %r19, 224;
	mul.lo.s32 	%r27, %r92, %r42;
	mov.u32 	%r100, %r2;
	@%p4 bra 	$L__BB0_33;
	mov.b32 	%r99, 0;
	mov.u32 	%r100, %r2;
$L__BB0_16:
	.pragma "nounroll";
	add.s32 	%r30, %r100, %r6;
	add.s32 	%r60, %r30, %r27;
	setp.ge.u32 	%p5, %r30, %r3;
	mul.wide.s32 	%rd6, %r60, 4;
	add.s64 	%rd2, %rd1, %rd6;
	@%p5 bra 	$L__BB0_18;
	mov.b32 	%r61, 0;
	st.global.u32 	[%rd2], %r61;
$L__BB0_18:
	add.s32 	%r62, %r30, 32;
	setp.ge.u32 	%p6, %r62, %r3;
	@%p6 bra 	$L__BB0_20;
	mov.b32 	%r63, 0;
	st.global.u32 	[%rd2+128], %r63;
$L__BB0_20:
	add.s32 	%r64, %r30, 64;
	setp.ge.u32 	%p7, %r64, %r3;
	@%p7 bra 	$L__BB0_22;
	mov.b32 	%r65, 0;
	st.global.u32 	[%rd2+256], %r65;
$L__BB0_22:
	add.s32 	%r66, %r30, 96;
	setp.ge.u32 	%p8, %r66, %r3;
	@%p8 bra 	$L__BB0_24;
	mov.b32 	%r67, 0;
	st.global.u32 	[%rd2+384], %r67;
$L__BB0_24:
	add.s32 	%r68, %r30, 128;
	setp.ge.u32 	%p9, %r68, %r3;
	@%p9 bra 	$L__BB0_26;
	mov.b32 	%r69, 0;
	st.global.u32 	[%rd2+512], %r69;
$L__BB0_26:
	add.s32 	%r70, %r30, 160;
	setp.ge.u32 	%p10, %r70, %r3;
	@%p10 bra 	$L__BB0_28;
	mov.b32 	%r71, 0;
	st.global.u32 	[%rd2+640], %r71;
$L__BB0_28:
	add.s32 	%r72, %r30, 192;
	setp.ge.u32 	%p11, %r72, %r3;
	@%p11 bra 	$L__BB0_30;
	mov.b32 	%r73, 0;
	st.global.u32 	[%rd2+768], %r73;
$L__BB0_30:
	add.s32 	%r74, %r30, 224;
	setp.ge.u32 	%p12, %r74, %r3;
	@%p12 bra 	$L__BB0_32;
	mov.b32 	%r75, 0;
	st.global.u32 	[%rd2+896], %r75;
$L__BB0_32:
	add.s32 	%r100, %r100, 256;
	add.s32 	%r99, %r99, 8;
	setp.ne.s32 	%p13, %r99, %r22;
	@%p13 bra 	$L__BB0_16;
$L__BB0_33:
	setp.eq.s32 	%p14, %r20, 0;
	@%p14 bra 	$L__BB0_54;
	setp.lt.u32 	%p15, %r21, 3;
	@%p15 bra 	$L__BB0_44;
	add.s32 	%r34, %r100, %r6;
	add.s32 	%r76, %r34, %r27;
	setp.ge.u32 	%p16, %r34, %r3;
	mul.wide.s32 	%rd7, %r76, 4;
	add.s64 	%rd3, %rd1, %rd7;
	@%p16 bra 	$L__BB0_37;
	mov.b32 	%r77, 0;
	st.global.u32 	[%rd3], %r77;
$L__BB0_37:
	add.s32 	%r78, %r34, 32;
	setp.ge.u32 	%p17, %r78, %r3;
	@%p17 bra 	$L__BB0_39;
	mov.b32 	%r79, 0;
	st.global.u32 	[%rd3+128], %r79;
$L__BB0_39:
	add.s32 	%r80, %r34, 64;
	setp.ge.u32 	%p18, %r80, %r3;
	@%p18 bra 	$L__BB0_41;
	mov.b32 	%r81, 0;
	st.global.u32 	[%rd3+256], %r81;
$L__BB0_41:
	add.s32 	%r82, %r34, 96;
	setp.ge.u32 	%p19, %r82, %r3;
	@%p19 bra 	$L__BB0_43;
	mov.b32 	%r83, 0;
	st.global.u32 	[%rd3+384], %r83;
$L__BB0_43:
	add.s32 	%r100, %r100, 128;
$L__BB0_44:
	setp.eq.s32 	%p20, %r23, 0;
	@%p20 bra 	$L__BB0_54;
	setp.eq.s32 	%p21, %r24, 0;
	@%p21 bra 	$L__BB0_51;
	add.s32 	%r37, %r100, %r6;
	add.s32 	%r84, %r37, %r27;
	setp.ge.u32 	%p22, %r37, %r3;
	mul.wide.s32 	%rd8, %r84, 4;
	add.s64 	%rd4, %rd1, %rd8;
	@%p22 bra 	$L__BB0_48;
	mov.b32 	%r85, 0;
	st.global.u32 	[%rd4], %r85;
$L__BB0_48:
	add.s32 	%r86, %r37, 32;
	setp.ge.u32 	%p23, %r86, %r3;
	@%p23 bra 	$L__BB0_50;
	mov.b32 	%r87, 0;
	st.global.u32 	[%rd4+128], %r87;
$L__BB0_50:
	add.s32 	%r100, %r100, 64;
$L__BB0_51:
	setp.ne.s32 	%p24, %r25, 0;
	@%p24 bra 	$L__BB0_54;
	add.s32 	%r88, %r100, %r6;
	add.s32 	%r40, %r88, %r27;
	setp.ge.u32 	%p25, %r88, %r3;
	@%p25 bra 	$L__BB0_54;
	mul.wide.s32 	%rd9, %r40, 4;
	add.s64 	%rd10, %rd1, %rd9;
	mov.b32 	%r89, 0;
	st.global.u32 	[%rd10], %r89;
$L__BB0_54:
	add.s32 	%r92, %r92, 1;
	setp.ne.s32 	%p26, %r92, %r5;
	@%p26 bra 	$L__BB0_13;
$L__BB0_55:
	ret;

}


// ===== COMPILED SASS (sm_100) =====

	.target	sm_100

	.elftype	@"ET_EXEC"


//--------------------- .note.nv.tkinfo           --------------------------
	.section	.note.nv.tkinfo,"",@"SHT_NOTE"
	.sectionflags	@"SHF_NOTE_NV_TKINFO"
	.tkinfo
        /*0018*/ 	.word	0x00000002
        /*0030*/ 	.string	""
        /*0030*/ 	.string	"ptxas"
        /*0030*/ 	.string	"Cuda compilation tools, release 13.0, V13.0.88"
        /*0030*/ 	.string	"Build cuda_13.0.r13.0/compiler.36424714_0"
        /*0030*/ 	.string	"-arch sm_100 -m 64 "



//--------------------- .note.nv.cuinfo           --------------------------
	.section	.note.nv.cuinfo,"",@"SHT_NOTE"
	.sectionflags	@"SHF_NOTE_NV_CUINFO"
        /*0018*/ 	.short	0x0002
        /*001a*/ 	.short	0x0064
        /*001c*/ 	.short	0x0082
	.zero		2


//--------------------- .nv.info                  --------------------------
	.section	.nv.info,"",@"SHT_CUDA_INFO"
	.align	4


	//----- nvinfo : EIATTR_REGCOUNT
	.align		4
        /*0000*/ 	.byte	0x04, 0x2f
        /*0002*/ 	.short	(.L_1 - .L_0)
	.align		4
.L_0:
        /*0004*/ 	.word	index@(mandelbrot_scanline)
        /*0008*/ 	.word	0x00000016


	//----- nvinfo : EIATTR_FRAME_SIZE
	.align		4
.L_1:
        /*000c*/ 	.byte	0x04, 0x11
        /*000e*/ 	.short	(.L_3 - .L_2)
	.align		4
.L_2:
        /*0010*/ 	.word	index@(mandelbrot_scanline)
        /*0014*/ 	.word	0x00000000


	//----- nvinfo : EIATTR_MIN_STACK_SIZE
	.align		4
.L_3:
        /*0018*/ 	.byte	0x04, 0x12
        /*001a*/ 	.short	(.L_5 - .L_4)
	.align		4
.L_4:
        /*001c*/ 	.word	index@(mandelbrot_scanline)
        /*0020*/ 	.word	0x00000000
.L_5:


//--------------------- .nv.compat                --------------------------
	.section	.nv.compat,"",@"SHT_CUDA_COMPAT_INFO"
	.align	4
        /*0000*/ 	.byte	0x02, 0x09, 0x00, 0x00, 0x02, 0x02, 0x01, 0x00, 0x02, 0x05, 0x05, 0x00, 0x03, 0x07, 0x01, 0x01
        /*0010*/ 	.byte	0x02, 0x03, 0x00, 0x00, 0x02, 0x06, 0x01, 0x00, 0x04, 0x0b, 0x08, 0x00, 0x01, 0x00, 0x00, 0x00
        /*0020*/ 	.byte	0x00, 0x00, 0x00, 0x00


//--------------------- .nv.info.mandelbrot_scanline --------------------------
	.section	.nv.info.mandelbrot_scanline,"",@"SHT_CUDA_INFO"
	.sectionflags	@""
	.align	4


	//----- nvinfo : EIATTR_CUDA_API_VERSION
	.align		4
        /*0000*/ 	.byte	0x04, 0x37
        /*0002*/ 	.short	(.L_7 - .L_6)
.L_6:
        /*0004*/ 	.word	0x00000082


	//----- nvinfo : EIATTR_KPARAM_INFO
	.align		4
.L_7:
        /*0008*/ 	.byte	0x04, 0x17
        /*000a*/ 	.short	(.L_9 - .L_8)
.L_8:
        /*000c*/ 	.word	0x00000000
        /*0010*/ 	.short	0x0009
        /*0012*/ 	.short	0x0028
        /*0014*/ 	.byte	0x00, 0xf5, 0x21, 0x00


	//----- nvinfo : EIATTR_KPARAM_INFO
	.align		4
.L_9:
        /*0018*/ 	.byte	0x04, 0x17
        /*001a*/ 	.short	(.L_11 - .L_10)
.L_10:
        /*001c*/ 	.word	0x00000000
        /*0020*/ 	.short	0x0008
        /*0022*/ 	.short	0x0020
        /*0024*/ 	.byte	0x00, 0xf0, 0x11, 0x00


	//----- nvinfo : EIATTR_KPARAM_INFO
	.align		4
.L_11:
        /*0028*/ 	.byte	0x04, 0x17
        /*002a*/ 	.short	(.L_13 - .L_12)
.L_12:
        /*002c*/ 	.word	0x00000000
        /*0030*/ 	.short	0x0007
        /*0032*/ 	.short	0x001c
        /*0034*/ 	.byte	0x00, 0xf0, 0x11, 0x00


	//----- nvinfo : EIATTR_KPARAM_INFO
	.align		4
.L_13:
        /*0038*/ 	.byte	0x04, 0x17
        /*003a*/ 	.short	(.L_15 - .L_14)
.L_14:
        /*003c*/ 	.word	0x00000000
        /*0040*/ 	.short	0x0006
        /*0042*/ 	.short	0x0018
        /*0044*/ 	.byte	0x00, 0xf0, 0x11, 0x00


	//----- nvinfo : EIATTR_KPARAM_INFO
	.align		4
.L_15:
        /*0048*/ 	.byte	0x04, 0x17
        /*004a*/ 	.short	(.L_17 - .L_16)
.L_16:
        /*004c*/ 	.word	0x00000000
        /*0050*/ 	.short	0x0005
        /*0052*/ 	.short	0x0014
        /*0054*/ 	.byte	0x00, 0xf0, 0x11, 0x00


	//----- nvinfo : EIATTR_KPARAM_INFO
	.align		4
.L_17:
        /*0058*/ 	.byte	0x04, 0x17
        /*005a*/ 	.short	(.L_19 - .L_18)
.L_18:
        /*005c*/ 	.word	0x00000000
        /*0060*/ 	.short	0x0004
        /*0062*/ 	.short	0x0010
        /*0064*/ 	.byte	0x00, 0xf0, 0x11, 0x00


	//----- nvinfo : EIATTR_KPARAM_INFO
	.align		4
.L_19:
        /*0068*/ 	.byte	0x04, 0x17
        /*006a*/ 	.short	(.L_21 - .L_20)
.L_20:
        /*006c*/ 	.word	0x00000000
        /*0070*/ 	.short	0x0003
        /*0072*/ 	.short	0x000c
        /*0074*/ 	.byte	0x00, 0xf0, 0x11, 0x00


	//----- nvinfo : EIATTR_KPARAM_INFO
	.align		4
.L_21:
        /*0078*/ 	.byte	0x04, 0x17
        /*007a*/ 	.short	(.L_23 - .L_22)
.L_22:
        /*007c*/ 	.word	0x00000000
        /*0080*/ 	.short	0x0002
        /*0082*/ 	.short	0x0008
        /*0084*/ 	.byte	0x00, 0xf0, 0x11, 0x00


	//----- nvinfo : EIATTR_KPARAM_INFO
	.align		4
.L_23:
        /*0088*/ 	.byte	0x04, 0x17
        /*008a*/ 	.short	(.L_25 - .L_24)
.L_24:
        /*008c*/ 	.word	0x00000000
        /*0090*/ 	.short	0x0001
        /*0092*/ 	.short	0x0004
        /*0094*/ 	.byte	0x00, 0xf0, 0x11, 0x00


	//----- nvinfo : EIATTR_KPARAM_INFO
	.align		4
.L_25:
        /*0098*/ 	.byte	0x04, 0x17
        /*009a*/ 	.short	(.L_27 - .L_26)
.L_26:
        /*009c*/ 	.word	0x00000000
        /*00a0*/ 	.short	0x0000
        /*00a2*/ 	.short	0x0000
        /*00a4*/ 	.byte	0x00, 0xf0, 0x11, 0x00


	//----- nvinfo : EIATTR_SPARSE_MMA_MASK
	.align		4
.L_27:
        /*00a8*/ 	.byte	0x03, 0x50
        /*00aa*/ 	.short	0x0000


	//----- nvinfo : EIATTR_MAXREG_COUNT
	.align		4
        /*00ac*/ 	.byte	0x03, 0x1b
        /*00ae*/ 	.short	0x00ff


	//----- nvinfo : EIATTR_MERCURY_ISA_VERSION
	.align		4
        /*00b0*/ 	.byte	0x03, 0x5f
        /*00b2*/ 	.short	0x0101


	//----- nvinfo : EIATTR_VRC_CTA_INIT_COUNT
	.align		4
        /*00b4*/ 	.byte	0x02, 0x4a
	.zero		1
	.zero		1


	//----- nvinfo : EIATTR_EXIT_INSTR_OFFSETS
	.align		4
        /*00b8*/ 	.byte	0x04, 0x1c
        /*00ba*/ 	.short	(.L_29 - .L_28)


	//   ....[0]....
.L_28:
        /*00bc*/ 	.word	0x00000090


	//   ....[1]....
        /*00c0*/ 	.word	0x00000400


	//   ....[2]....
        /*00c4*/ 	.word	0x00000a80


	//----- nvinfo : EIATTR_CRS_STACK_SIZE
	.align		4
.L_29:
        /*00c8*/ 	.byte	0x04, 0x1e
        /*00ca*/ 	.short	(.L_31 - .L_30)
.L_30:
        /*00cc*/ 	.word	0x00000000


	//----- nvinfo : EIATTR_CBANK_PARAM_SIZE
	.align		4
.L_31:
        /*00d0*/ 	.byte	0x03, 0x19
        /*00d2*/ 	.short	0x0030


	//----- nvinfo : EIATTR_PARAM_CBANK
	.align		4
        /*00d4*/ 	.byte	0x04, 0x0a
        /*00d6*/ 	.short	(.L_33 - .L_32)
	.align		4
.L_32:
        /*00d8*/ 	.word	index@(.nv.constant0.mandelbrot_scanline)
        /*00dc*/ 	.short	0x0380
        /*00de*/ 	.short	0x0030


	//----- nvinfo : EIATTR_SW_WAR
	.align		4
.L_33:
        /*00e0*/ 	.byte	0x04, 0x36
        /*00e2*/ 	.short	(.L_35 - .L_34)
.L_34:
        /*00e4*/ 	.word	0x00000008
.L_35:


//--------------------- .nv.callgraph             --------------------------
	.section	.nv.callgraph,"",@"SHT_CUDA_CALLGRAPH"
	.align	4
	.sectionentsize	8
	.align		4
        /*0000*/ 	.word	0x00000000
	.align		4
        /*0004*/ 	.word	0xffffffff
	.align		4
        /*0008*/ 	.word	0x00000000
	.align		4
        /*000c*/ 	.word	0xfffffffe
	.align		4
        /*0010*/ 	.word	0x00000000
	.align		4
        /*0014*/ 	.word	0xfffffffd
	.align		4
        /*0018*/ 	.word	0x00000000
	.align		4
        /*001c*/ 	.word	0xfffffffc


//--------------------- .text.mandelbrot_scanline --------------------------
	.section	.text.mandelbrot_scanline,"ax",@progbits
	.align	128
        .global         mandelbrot_scanline
        .type           mandelbrot_scanline,@function
        .size           mandelbrot_scanline,(.L_x_19 - mandelbrot_scanline)
        .other          mandelbrot_scanline,@"STO_CUDA_ENTRY STV_DEFAULT"
mandelbrot_scanline:
.text.mandelbrot_scanline:
[----:B------:R-:W-:Y:S08]  /*0000*/  LDC R1, c[0x0][0x37c] ;  /* 0x0000df00ff017b82 */ /* 0x000ff00000000800 */
[----:B------:R-:W0:Y:S01]  /*0010*/  S2UR UR4, SR_CTAID.Y ;  /* 0x00000000000479c3 */ /* 0x000e220000002600 */
[----:B------:R-:W1:Y:S01]  /*0020*/  S2R R4, SR_TID.X ;  /* 0x0000000000047919 */ /* 0x000e620000002100 */
[----:B------:R-:W2:Y:S06]  /*0030*/  S2R R3, SR_CTAID.X ;  /* 0x0000000000037919 */ /* 0x000eac0000002500 */
[----:B------:R-:W0:Y:S08]  /*0040*/  LDC.64 R6, c[0x0][0x398] ;  /* 0x0000e600ff067b82 */ /* 0x000e300000000a00 */
[----:B------:R-:W3:Y:S01]  /*0050*/  LDC.64 R8, c[0x0][0x390] ;  /* 0x0000e400ff087b82 */ /* 0x000ee20000000a00 */
[----:B0-----:R-:W-:-:S05]  /*0060*/  IMAD R5, R7, UR4, RZ ;  /* 0x0000000407057c24 */ /* 0x001fca000f8e02ff */
[----:B---3--:R-:W-:-:S04]  /*0070*/  VIADDMNMX R0, R5, R7, R9, PT ;  /* 0x0000000705007246 */ /* 0x008fc80003800109 */
[----:B------:R-:W-:-:S13]  /*0080*/  ISETP.GE.AND P0, PT, R5, R0, PT ;  /* 0x000000000500720c */ /* 0x000fda0003f06270 */
[----:B-12---:R-:W-:Y:S05]  /*0090*/  @P0 EXIT ;  /* 0x000000000000094d */ /* 0x006fea0003800000 */
[----:B------:R-:W0:Y:S01]  /*00a0*/  LDCU UR4, c[0x0][0x3a0] ;  /* 0x00007400ff0477ac */ /* 0x000e220008000800 */
[----:B------:R-:W-:Y:S02]  /*00b0*/  SHF.R.U32.HI R2, RZ, 0x5, R4 ;  /* 0x00000005ff027819 */ /* 0x000fe40000011604 */
[----:B------:R-:W-:Y:S01]  /*00c0*/  LOP3.LUT R4, R4, 0x1f, RZ, 0xc0, !PT ;  /* 0x0000001f04047812 */ /* 0x000fe200078ec0ff */
[----:B------:R-:W1:Y:S02]  /*00d0*/  LDCU.64 UR6, c[0x0][0x358] ;  /* 0x00006b00ff0677ac */ /* 0x000e640008000a00 */
[----:B------:R-:W-:-:S04]  /*00e0*/  IMAD R3, R3, 0x4, R2 ;  /* 0x0000000403037824 */ /* 0x000fc800078e0202 */
[----:B------:R-:W-:-:S05]  /*00f0*/  IMAD R3, R3, R6, RZ ;  /* 0x0000000603037224 */ /* 0x000fca00078e02ff */
[----:B------:R-:W-:Y:S01]  /*0100*/  VIADDMNMX R2, R3, R6, R8, PT ;  /* 0x0000000603027246 */ /* 0x000fe20003800108 */
[----:B0-----:R-:W-:-:S09]  /*0110*/  UISETP.GE.AND UP0, UPT, UR4, 0x1, UPT ;  /* 0x000000010400788c */ /* 0x001fd2000bf06270 */
[----:B-1----:R-:W-:Y:S05]  /*0120*/  BRA.U !UP0, `(.L_x_0) ;  /* 0x0000000108bc7547 */ /* 0x002fea000b800000 */
[----:B------:R-:W-:-:S12]  /*0130*/  UIADD3 UR4, UPT, UPT, -UR4, URZ, URZ ;  /* 0x000000ff04047290 */ /* 0x000fd8000fffe1ff */
.L_x_7:
[----:B------:R-:W-:Y:S01]  /*0140*/  ISETP.GE.AND P0, PT, R3, R2, PT ;  /* 0x000000020300720c */ /* 0x000fe20003f06270 */
[----:B------:R-:W-:-:S12]  /*0150*/  BSSY.RECONVERGENT B0, `(.L_x_1) ;  /* 0x0000028000007945 */ /* 0x000fd80003800200 */
[----:B01----:R-:W-:Y:S05]  /*0160*/  @P0 BRA `(.L_x_2) ;  /* 0x0000000000980947 */ /* 0x003fea0003800000 */
[----:B------:R-:W0:Y:S01]  /*0170*/  LDC.64 R10, c[0x0][0x388] ;  /* 0x0000e200ff0a7b82 */ /* 0x000e220000000a00 */
[----:B------:R-:W-:Y:S01]  /*0180*/  I2FP.F32.S32 R9, R5 ;  /* 0x0000000500097245 */ /* 0x000fe20000201400 */
[----:B------:R-:W-:-:S04]  /*0190*/  IMAD.MOV.U32 R7, RZ, RZ, R3 ;  /* 0x000000ffff077224 */ /* 0x000fc800078e0003 */
[----:B0-----:R-:W-:-:S07]  /*01a0*/  FFMA R12, R9, R11, R10 ;  /* 0x0000000b090c7223 */ /* 0x001fce000000000a */
.L_x_6:
[----:B0-----:R-:W0:Y:S01]  /*01b0*/  LDC.64 R10, c[0x0][0x380] ;  /* 0x0000e000ff0a7b82 */ /* 0x001e220000000a00 */
[----:B------:R-:W-:Y:S02]  /*01c0*/  IMAD.IADD R13, R4, 0x1, R7 ;  /* 0x00000001040d7824 */ /* 0x000fe400078e0207 */
[----:B------:R-:W-:Y:S02]  /*01d0*/  HFMA2 R6, -RZ, RZ, 0, 0 ;  /* 0x00000000ff067431 */ /* 0x000fe400000001ff */
[----:B------:R-:W-:Y:S01]  /*01e0*/  VIADD R7, R7, 0x20 ;  /* 0x0000002007077836 */ /* 0x000fe20000000000 */
[----:B------:R-:W-:Y:S01]  /*01f0*/  BSSY.RECONVERGENT B1, `(.L_x_3) ;  /* 0x0000016000017945 */ /* 0x000fe20003800200 */
[----:B------:R-:W-:Y:S01]  /*0200*/  IMAD.U32 R17, RZ, RZ, UR4 ;  /* 0x00000004ff117e24 */ /* 0x000fe2000f8e00ff */
[----:B------:R-:W-:Y:S01]  /*0210*/  I2FP.F32.U32 R9, R13 ;  /* 0x0000000d00097245 */ /* 0x000fe20000201000 */
[----:B------:R-:W-:Y:S01]  /*0220*/  IMAD.MOV.U32 R8, RZ, RZ, R12 ;  /* 0x000000ffff087224 */ /* 0x000fe200078e000c */
[----:B-1----:R-:W1:Y:S01]  /*0230*/  LDC R16, c[0x0][0x3a0] ;  /* 0x0000e800ff107b82 */ /* 0x002e620000000800 */
[----:B------:R-:W-:-:S02]  /*0240*/  ISETP.GE.AND P1, PT, R7, R2, PT ;  /* 0x000000020700720c */ /* 0x000fc40003f26270 */
[----:B0-----:R-:W-:-:S04]  /*0250*/  FFMA R10, R9, R11, R10 ;  /* 0x0000000b090a7223 */ /* 0x001fc8000000000a */
[----:B------:R-:W-:-:S07]  /*0260*/  IMAD.MOV.U32 R9, RZ, RZ, R10 ;  /* 0x000000ffff097224 */ /* 0x000fce00078e000a */
.L_x_5:
[----:B------:R-:W-:Y:S01]  /*0270*/  FMUL R14, R9, R9 ;  /* 0x00000009090e7220 */ /* 0x000fe20000400000 */
[----:B------:R-:W-:-:S04]  /*0280*/  FMUL R15, R8, R8 ;  /* 0x00000008080f7220 */ /* 0x000fc80000400000 */
[----:B------:R-:W-:-:S05]  /*0290*/  FADD R11, R14, R15 ;  /* 0x0000000f0e0b7221 */ /* 0x000fca0000000000 */
[----:B------:R-:W-:-:S13]  /*02a0*/  FSETP.GT.AND P0, PT, R11, 4, PT ;  /* 0x408000000b00780b */ /* 0x000fda0003f04000 */
[----:B------:R-:W-:Y:S05]  /*02b0*/  @P0 BRA `(.L_x_4) ;  /* 0x0000000000240947 */ /* 0x000fea0003800000 */
[----:B------:R-:W-:Y:S01]  /*02c0*/  IADD3 R17, PT, PT, R17, 0x1, RZ ;  /* 0x0000000111117810 */ /* 0x000fe20007ffe0ff */
[----:B------:R-:W-:Y:S01]  /*02d0*/  FADD R11, R9, R9 ;  /* 0x00000009090b7221 */ /* 0x000fe20000000000 */
[----:B------:R-:W-:Y:S01]  /*02e0*/  FADD R9, R14, -R15 ;  /* 0x8000000f0e097221 */ /* 0x000fe20000000000 */
[----:B------:R-:W-:Y:S01]  /*02f0*/  VIADD R6, R6, 0x1 ;  /* 0x0000000106067836 */ /* 0x000fe20000000000 */
[----:B------:R-:W-:Y:S01]  /*0300*/  ISETP.NE.AND P0, PT, R17, RZ, PT ;  /* 0x000000ff1100720c */ /* 0x000fe20003f05270 */
[----:B------:R-:W-:Y:S01]  /*0310*/  FFMA R8, R11, R8, R12 ;  /* 0x000000080b087223 */ /* 0x000fe2000000000c */
[----:B------:R-:W-:-:S11]  /*0320*/  FADD R9, R10, R9 ;  /* 0x000000090a097221 */ /* 0x000fd60000000000 */
[----:B------:R-:W-:Y:S05]  /*0330*/  @P0 BRA `(.L_x_5) ;  /* 0xfffffffc00cc0947 */ /* 0x000fea000383ffff */
[----:B-1----:R-:W-:-:S07]  /*0340*/  IMAD.MOV.U32 R6, RZ, RZ, R16 ;  /* 0x000000ffff067224 */ /* 0x002fce00078e0010 */
.L_x_4:
[----:B------:R-:W-:Y:S05]  /*0350*/  BSYNC.RECONVERGENT B1 ;  /* 0x0000000000017941 */ /* 0x000fea0003800200 */
.L_x_3:
[----:B------:R-:W-:-:S13]  /*0360*/  ISETP.GE.U32.AND P0, PT, R13, R2, PT ;  /* 0x000000020d00720c */ /* 0x000fda0003f06070 */
[----:B------:R-:W0:Y:S08]  /*0370*/  @!P0 LDC R10, c[0x0][0x390] ;  /* 0x0000e400ff0a8b82 */ /* 0x000e300000000800 */
[----:B------:R-:W2:Y:S01]  /*0380*/  @!P0 LDC.64 R8, c[0x0][0x3a8] ;  /* 0x0000ea00ff088b82 */ /* 0x000ea20000000a00 */
[----:B0-----:R-:W-:-:S04]  /*0390*/  @!P0 IMAD R11, R5, R10, R13 ;  /* 0x0000000a050b8224 */ /* 0x001fc800078e020d */
[----:B--2---:R-:W-:-:S05]  /*03a0*/  @!P0 IMAD.WIDE R8, R11, 0x4, R8 ;  /* 0x000000040b088825 */ /* 0x004fca00078e0208 */
[----:B------:R0:W-:Y:S01]  /*03b0*/  @!P0 STG.E desc[UR6][R8.64], R6 ;  /* 0x0000000608008986 */ /* 0x0001e2000c101906 */
[----:B------:R-:W-:Y:S05]  /*03c0*/  @!P1 BRA `(.L_x_6) ;  /* 0xfffffffc00789947 */ /* 0x000fea000383ffff */
.L_x_2:
[----:B------:R-:W-:Y:S05]  /*03d0*/  BSYNC.RECONVERGENT B0 ;  /* 0x0000000000007941 */ /* 0x000fea0003800200 */
.L_x_1:
[----:B------:R-:W-:-:S05]  /*03e0*/  VIADD R5, R5, 0x1 ;  /* 0x0000000105057836 */ /* 0x000fca0000000000 */
[----:B------:R-:W-:-:S13]  /*03f0*/  ISETP.NE.AND P0, PT, R5, R0, PT ;  /* 0x000000000500720c */ /* 0x000fda0003f05270 */
[----:B------:R-:W-:Y:S05]  /*0400*/  @!P0 EXIT ;  /* 0x000000000000894d */ /* 0x000fea0003800000 */
[----:B------:R-:W-:Y:S05]  /*0410*/  BRA `(.L_x_7) ;  /* 0xfffffffc00487947 */ /* 0x000fea000383ffff */
.L_x_0:
[----:B------:R-:W-:Y:S02]  /*0420*/  VIADDMNMX R8, R3, 0x20, R2, !PT ;  /* 0x0000002003087846 */ /* 0x000fe40007800102 */
[----:B------:R-:W-:-:S04]  /*0430*/  LOP3.LUT R7, RZ, R3, RZ, 0x33, !PT ;  /* 0x00000003ff077212 */ /* 0x000fc800078e33ff */
[----:B------:R-:W-:-:S04]  /*0440*/  IADD3 R8, PT, PT, R8, R7, RZ ;  /* 0x0000000708087210 */ /* 0x000fc80007ffe0ff */
[----:B------:R-:W-:-:S04]  /*0450*/  LEA.HI R14, R8, 0x1, RZ, 0x1b ;  /* 0x00000001080e7811 */ /* 0x000fc800078fd8ff */
[C---:B------:R-:W-:Y:S02]  /*0460*/  LOP3.LUT R15, R14.reuse, 0x7, RZ, 0xc0, !PT ;  /* 0x000000070e0f7812 */ /* 0x040fe400078ec0ff */
[----:B------:R-:W-:-:S03]  /*0470*/  LOP3.LUT R9, R14, 0xffffff8, RZ, 0xc0, !PT ;  /* 0x0ffffff80e097812 */ /* 0x000fc600078ec0ff */
[----:B------:R-:W-:-:S05]  /*0480*/  VIADD R6, R15, 0xffffffff ;  /* 0xffffffff0f067836 */ /* 0x000fca0000000000 */
[----:B------:R-:W-:-:S13]  /*0490*/  ISETP.GE.U32.AND P0, PT, R6, 0x3, PT ;  /* 0x000000030600780c */ /* 0x000fda0003f06070 */
.L_x_17:
[----:B------:R-:W-:Y:S01]  /*04a0*/  ISETP.GE.AND P1, PT, R3, R2, PT ;  /* 0x000000020300720c */ /* 0x000fe20003f26270 */
[----:B------:R-:W0:Y:S01]  /*04b0*/  LDCU UR4, c[0x0][0x390] ;  /* 0x00007200ff0477ac */ /* 0x000e220008000800 */
[----:B------:R-:W-:Y:S11]  /*04c0*/  BSSY.RECONVERGENT B0, `(.L_x_8) ;  /* 0x0000058000007945 */ /* 0x000ff60003800200 */
[----:B-12---:R-:W-:Y:S05]  /*04d0*/  @P1 BRA `(.L_x_9) ;  /* 0x0000000400581947 */ /* 0x006fea0003800000 */
[----:B------:R-:W-:Y:S01]  /*04e0*/  ISETP.GE.U32.AND P2, PT, R8, 0xe0, PT ;  /* 0x000000e00800780c */ /* 0x000fe20003f46070 */
[----:B------:R-:W-:Y:S01]  /*04f0*/  BSSY.RECONVERGENT B1, `(.L_x_10) ;  /* 0x0000025000017945 */ /* 0x000fe20003800200 */
[----:B------:R-:W-:Y:S01]  /*0500*/  ISETP.NE.AND P1, PT, R15, RZ, PT ;  /* 0x000000ff0f00720c */ /* 0x000fe20003f25270 */
[----:B------:R-:W-:-:S10]  /*0510*/  IMAD.MOV.U32 R13, RZ, RZ, R3 ;  /* 0x000000ffff0d7224 */ /* 0x000fd400078e0003 */
[----:B------:R-:W-:Y:S05]  /*0520*/  @!P2 BRA `(.L_x_11) ;  /* 0x000000000084a947 */ /* 0x000fea0003800000 */
[----:B------:R-:W1:Y:S01]  /*0530*/  LDC.64 R6, c[0x0][0x3a8] ;  /* 0x0000ea00ff067b82 */ /* 0x000e620000000a00 */
[----:B------:R-:W-:Y:S01]  /*0540*/  IMAD.MOV.U32 R12, RZ, RZ, RZ ;  /* 0x000000ffff0c7224 */ /* 0x000fe200078e00ff */
[----:B------:R-:W-:-:S07]  /*0550*/  MOV R13, R3 ;  /* 0x00000003000d7202 */ /* 0x000fce0000000f00 */
.L_x_12:
[----:B------:R-:W-:Y:S02]  /*0560*/  IMAD.IADD R16, R4, 0x1, R13 ;  /* 0x0000000104107824 */ /* 0x000fe400078e020d */
[----:B------:R-:W-:Y:S02]  /*0570*/  VIADD R12, R12, 0x8 ;  /* 0x000000080c0c7836 */ /* 0x000fe40000000000 */
[C---:B------:R-:W-:Y:S01]  /*0580*/  VIADD R11, R16.reuse, 0x20 ;  /* 0x00000020100b7836 */ /* 0x040fe20000000000 */
[CC--:B------:R-:W-:Y:S01]  /*0590*/  ISETP.GE.U32.AND P3, PT, R16.reuse, R2.reuse, PT ;  /* 0x000000021000720c */ /* 0x0c0fe20003f66070 */
[C---:B------:R-:W-:Y:S02]  /*05a0*/  VIADD R17, R16.reuse, 0x40 ;  /* 0x0000004010117836 */ /* 0x040fe40000000000 */
[C---:B------:R-:W-:Y:S01]  /*05b0*/  VIADD R19, R16.reuse, 0x80 ;  /* 0x0000008010137836 */ /* 0x040fe20000000000 */
[-C--:B------:R-:W-:Y:S01]  /*05c0*/  ISETP.GE.U32.AND P6, PT, R11, R2.reuse, PT ;  /* 0x000000020b00720c */ /* 0x080fe20003fc6070 */
[----:B0-----:R-:W-:Y:S01]  /*05d0*/  IMAD R11, R5, UR4, R16 ;  /* 0x00000004050b7c24 */ /* 0x001fe2000f8e0210 */
[-C--:B------:R-:W-:Y:S01]  /*05e0*/  ISETP.GE.U32.AND P5, PT, R17, R2.reuse, PT ;  /* 0x000000021100720c */ /* 0x080fe20003fa6070 */
[----:B------:R-:W-:Y:S01]  /*05f0*/  VIADD R13, R13, 0x100 ;  /* 0x000001000d0d7836 */ /* 0x000fe20000000000 */
[----:B------:R-:W-:Y:S01]  /*0600*/  IADD3 R17, PT, PT, R16, 0x60, RZ ;  /* 0x0000006010117810 */ /* 0x000fe20007ffe0ff */
[----:B-1----:R-:W-:Y:S01]  /*0610*/  IMAD.WIDE R10, R11, 0x4, R6 ;  /* 0x000000040b0a7825 */ /* 0x002fe200078e0206 */
[----:B------:R-:W-:-:S02]  /*0620*/  ISETP.GE.U32.AND P4, PT, R19, R2, PT ;  /* 0x000000021300720c */ /* 0x000fc40003f86070 */
[----:B------:R-:W-:Y:S01]  /*0630*/  ISETP.GE.U32.AND P2, PT, R17, R2, PT ;  /* 0x000000021100720c */ /* 0x000fe20003f46070 */
[C---:B------:R-:W-:Y:S01]  /*0640*/  VIADD R17, R16.reuse, 0xa0 ;  /* 0x000000a010117836 */ /* 0x040fe20000000000 */
[----:B------:R2:W-:Y:S01]  /*0650*/  @!P3 STG.E desc[UR6][R10.64], RZ ;  /* 0x000000ff0a00b986 */ /* 0x0005e2000c101906 */
[----:B------:R-:W-:-:S03]  /*0660*/  VIADD R19, R16, 0xc0 ;  /* 0x000000c010137836 */ /* 0x000fc60000000000 */
[-C--:B------:R-:W-:Y:S01]  /*0670*/  ISETP.GE.U32.AND P3, PT, R17, R2.reuse, PT ;  /* 0x000000021100720c */ /* 0x080fe20003f66070 */
[----:B------:R2:W-:Y:S01]  /*0680*/  @!P6 STG.E desc[UR6][R10.64+0x80], RZ ;  /* 0x000080ff0a00e986 */ /* 0x0005e2000c101906 */
[----:B------:R-:W-:Y:S02]  /*0690*/  IADD3 R17, PT, PT, R16, 0xe0, RZ ;  /* 0x000000e010117810 */ /* 0x000fe40007ffe0ff */
[-C--:B------:R-:W-:Y:S01]  /*06a0*/  ISETP.GE.U32.AND P6, PT, R19, R2.reuse, PT ;  /* 0x000000021300720c */ /* 0x080fe20003fc6070 */
[----:B------:R2:W-:Y:S01]  /*06b0*/  @!P5 STG.E desc[UR6][R10.64+0x100], RZ ;  /* 0x000100ff0a00d986 */ /* 0x0005e2000c101906 */
[----:B------:R-:W-:-:S03]  /*06c0*/  ISETP.GE.U32.AND P5, PT, R17, R2, PT ;  /* 0x000000021100720c */ /* 0x000fc60003fa6070 */
[----:B------:R2:W-:Y:S04]  /*06d0*/  @!P4 STG.E desc[UR6][R10.64+0x200], RZ ;  /* 0x000200ff0a00c986 */ /* 0x0005e8000c101906 */
[----:B------:R2:W-:Y:S04]  /*06e0*/  @!P3 STG.E desc[UR6][R10.64+0x280], RZ ;  /* 0x000280ff0a00b986 */ /* 0x0005e8000c101906 */
[----:B------:R2:W-:Y:S04]  /*06f0*/  @!P6 STG.E desc[UR6][R10.64+0x300], RZ ;  /* 0x000300ff0a00e986 */ /* 0x0005e8000c101906 */
[----:B------:R2:W-:Y:S04]  /*0700*/  @!P5 STG.E desc[UR6][R10.64+0x380], RZ ;  /* 0x000380ff0a00d986 */ /* 0x0005e8000c101906 */
[----:B------:R2:W-:Y:S01]  /*0710*/  @!P2 STG.E desc[UR6][R10.64+0x180], RZ ;  /* 0x000180ff0a00a986 */ /* 0x0005e2000c101906 */
[----:B------:R-:W-:-:S13]  /*0720*/  ISETP.NE.AND P2, PT, R12, R9, PT ;  /* 0x000000090c00720c */ /* 0x000fda0003f45270 */
[----:B--2---:R-:W-:Y:S05]  /*0730*/  @P2 BRA `(.L_x_12) ;  /* 0xfffffffc00882947 */ /* 0x004fea000383ffff */
.L_x_11:
[----:B0-----:R-:W-:Y:S05]  /*0740*/  BSYNC.RECONVERGENT B1 ;  /* 0x0000000000017941 */ /* 0x001fea0003800200 */
.L_x_10:
[----:B------:R-:W-:Y:S05]  /*0750*/  @!P1 BRA `(.L_x_9) ;  /* 0x0000000000b89947 */ /* 0x000fea0003800000 */
[----:B------:R-:W-:Y:S01]  /*0760*/  BSSY.RECONVERGENT B1, `(.L_x_13) ;  /* 0x0000014000017945 */ /* 0x000fe20003800200 */
[----:B------:R-:W-:-:S03]  /*0770*/  LOP3.LUT P5, RZ, R14, 0x3, RZ, 0xc0, !PT ;  /* 0x000000030eff7812 */ /* 0x000fc600078ac0ff */
[----:B------:R-:W-:Y:S10]  /*0780*/  @!P0 BRA `(.L_x_14) ;  /* 0x0000000000448947 */ /* 0x000ff40003800000 */
[----:B------:R-:W0:Y:S01]  /*0790*/  LDC.64 R6, c[0x0][0x3a8] ;  /* 0x0000ea00ff067b82 */ /* 0x000e220000000a00 */
[----:B------:R-:W1:Y:S01]  /*07a0*/  LDCU UR5, c[0x0][0x390] ;  /* 0x00007200ff0577ac */ /* 0x000e620008000800 */
[----:B------:R-:W-:Y:S02]  /*07b0*/  IMAD.IADD R10, R4, 0x1, R13 ;  /* 0x00000001040a7824 */ /* 0x000fe400078e020d */
[----:B------:R-:W-:Y:S02]  /*07c0*/  VIADD R13, R13, 0x80 ;  /* 0x000000800d0d7836 */ /* 0x000fe40000000000 */
[C---:B------:R-:W-:Y:S01]  /*07d0*/  VIADD R17, R10.reuse, 0x40 ;  /* 0x000000400a117836 */ /* 0x040fe20000000000 */
[C---:B------:R-:W-:Y:S01]  /*07e0*/  IADD3 R11, PT, PT, R10.reuse, 0x20, RZ ;  /* 0x000000200a0b7810 */ /* 0x040fe20007ffe0ff */
[C---:B------:R-:W-:Y:S01]  /*07f0*/  VIADD R19, R10.reuse, 0x60 ;  /* 0x000000600a137836 */ /* 0x040fe20000000000 */
[-C--:B------:R-:W-:Y:S02]  /*0800*/  ISETP.GE.U32.AND P1, PT, R10, R2.reuse, PT ;  /* 0x000000020a00720c */ /* 0x080fe40003f26070 */
[----:B------:R-:W-:-:S02]  /*0810*/  ISETP.GE.U32.AND P2, PT, R11, R2, PT ;  /* 0x000000020b00720c */ /* 0x000fc40003f46070 */
[-C--:B------:R-:W-:Y:S02]  /*0820*/  ISETP.GE.U32.AND P3, PT, R17, R2.reuse, PT ;  /* 0x000000021100720c */ /* 0x080fe40003f66070 */
[----:B------:R-:W-:Y:S01]  /*0830*/  ISETP.GE.U32.AND P4, PT, R19, R2, PT ;  /* 0x000000021300720c */ /* 0x000fe20003f86070 */
[----:B-1----:R-:W-:-:S04]  /*0840*/  IMAD R11, R5, UR5, R10 ;  /* 0x00000005050b7c24 */ /* 0x002fc8000f8e020a */
[----:B0-----:R-:W-:-:S05]  /*0850*/  IMAD.WIDE R6, R11, 0x4, R6 ;  /* 0x000000040b067825 */ /* 0x001fca00078e0206 */
[----:B------:R0:W-:Y:S04]  /*0860*/  @!P1 STG.E desc[UR6][R6.64], RZ ;  /* 0x000000ff06009986 */ /* 0x0001e8000c101906 */
[----:B------:R0:W-:Y:S04]  /*0870*/  @!P2 STG.E desc[UR6][R6.64+0x80], RZ ;  /* 0x000080ff0600a986 */ /* 0x0001e8000c101906 */
[----:B------:R0:W-:Y:S04]  /*0880*/  @!P3 STG.E desc[UR6][R6.64+0x100], RZ ;  /* 0x000100ff0600b986 */ /* 0x0001e8000c101906 */
[----:B------:R0:W-:Y:S02]  /*0890*/  @!P4 STG.E desc[UR6][R6.64+0x180], RZ ;  /* 0x000180ff0600c986 */ /* 0x0001e4000c101906 */
.L_x_14:
[----:B------:R-:W-:Y:S05]  /*08a0*/  BSYNC.RECONVERGENT B1 ;  /* 0x0000000000017941 */ /* 0x000fea0003800200 */
.L_x_13:
[----:B------:R-:W-:Y:S05]  /*08b0*/  @!P5 BRA `(.L_x_9) ;  /* 0x000000000060d947 */ /* 0x000fea0003800000 */
[C---:B------:R-:W-:Y:S01]  /*08c0*/  LOP3.LUT P2, RZ, R8.reuse, 0x60, RZ, 0xc0, !PT ;  /* 0x0000006008ff7812 */ /* 0x040fe2000784c0ff */
[----:B------:R-:W-:Y:S01]  /*08d0*/  BSSY.RECONVERGENT B1, `(.L_x_15) ;  /* 0x000000e000017945 */ /* 0x000fe20003800200 */
[----:B------:R-:W-:-:S11]  /*08e0*/  LOP3.LUT P1, RZ, R8, 0x20, RZ, 0xc0, !PT ;  /* 0x0000002008ff7812 */ /* 0x000fd6000782c0ff */
[----:B------:R-:W-:Y:S05]  /*08f0*/  @!P2 BRA `(.L_x_16) ;  /* 0x00000000002ca947 */ /* 0x000fea0003800000 */
[----:B0-----:R-:W0:Y:S01]  /*0900*/  LDC.64 R6, c[0x0][0x3a8] ;  /* 0x0000ea00ff067b82 */ /* 0x001e220000000a00 */
[----:B------:R-:W1:Y:S01]  /*0910*/  LDCU UR5, c[0x0][0x390] ;  /* 0x00007200ff0577ac */ /* 0x000e620008000800 */
[----:B------:R-:W-:Y:S01]  /*0920*/  IADD3 R10, PT, PT, R4, R13, RZ ;  /* 0x0000000d040a7210 */ /* 0x000fe20007ffe0ff */
[----:B------:R-:W-:-:S03]  /*0930*/  VIADD R13, R13, 0x40 ;  /* 0x000000400d0d7836 */ /* 0x000fc60000000000 */
[C---:B------:R-:W-:Y:S01]  /*0940*/  ISETP.GE.U32.AND P2, PT, R10.reuse, R2, PT ;  /* 0x000000020a00720c */ /* 0x040fe20003f46070 */
[----:B------:R-:W-:-:S05]  /*0950*/  VIADD R11, R10, 0x20 ;  /* 0x000000200a0b7836 */ /* 0x000fca0000000000 */
[----:B------:R-:W-:Y:S01]  /*0960*/  ISETP.GE.U32.AND P3, PT, R11, R2, PT ;  /* 0x000000020b00720c */ /* 0x000fe20003f66070 */
[----:B-1----:R-:W-:-:S04]  /*0970*/  IMAD R11, R5, UR5, R10 ;  /* 0x00000005050b7c24 */ /* 0x002fc8000f8e020a */
[----:B0-----:R-:W-:-:S05]  /*0980*/  IMAD.WIDE R6, R11, 0x4, R6 ;  /* 0x000000040b067825 */ /* 0x001fca00078e0206 */
[----:B------:R1:W-:Y:S04]  /*0990*/  @!P2 STG.E desc[UR6][R6.64], RZ ;  /* 0x000000ff0600a986 */ /* 0x0003e8000c101906 */
[----:B------:R1:W-:Y:S02]  /*09a0*/  @!P3 STG.E desc[UR6][R6.64+0x80], RZ ;  /* 0x000080ff0600b986 */ /* 0x0003e4000c101906 */
.L_x_16:
[----:B------:R-:W-:Y:S05]  /*09b0*/  BSYNC.RECONVERGENT B1 ;  /* 0x0000000000017941 */ /* 0x000fea0003800200 */
.L_x_15:
[----:B------:R-:W-:Y:S05]  /*09c0*/  @P1 BRA `(.L_x_9) ;  /* 0x00000000001c1947 */ /* 0x000fea0003800000 */
[----:B------:R-:W-:Y:S01]  /*09d0*/  IADD3 R10, PT, PT, R4, R13, RZ ;  /* 0x0000000d040a7210 */ /* 0x000fe20007ffe0ff */
[----:B------:R-:W2:Y:S03]  /*09e0*/  LDCU UR5, c[0x0][0x390] ;  /* 0x00007200ff0577ac */ /* 0x000ea60008000800 */
[----:B------:R-:W-:-:S13]  /*09f0*/  ISETP.GE.U32.AND P1, PT, R10, R2, PT ;  /* 0x000000020a00720c */ /* 0x000fda0003f26070 */
[----:B01----:R-:W0:Y:S01]  /*0a00*/  @!P1 LDC.64 R6, c[0x0][0x3a8] ;  /* 0x0000ea00ff069b82 */ /* 0x003e220000000a00 */
[----:B--2---:R-:W-:-:S04]  /*0a10*/  IMAD R11, R5, UR5, R10 ;  /* 0x00000005050b7c24 */ /* 0x004fc8000f8e020a */
[----:B0-----:R-:W-:-:S05]  /*0a20*/  @!P1 IMAD.WIDE R6, R11, 0x4, R6 ;  /* 0x000000040b069825 */ /* 0x001fca00078e0206 */
[----:B------:R2:W-:Y:S02]  /*0a30*/  @!P1 STG.E desc[UR6][R6.64], RZ ;  /* 0x000000ff06009986 */ /* 0x0005e4000c101906 */
.L_x_9:
[----:B0-----:R-:W-:Y:S05]  /*0a40*/  BSYNC.RECONVERGENT B0 ;  /* 0x0000000000007941 */ /* 0x001fea0003800200 */
.L_x_8:
[----:B------:R-:W-:-:S05]  /*0a50*/  VIADD R5, R5, 0x1 ;  /* 0x0000000105057836 */ /* 0x000fca0000000000 */
[----:B------:R-:W-:-:S13]  /*0a60*/  ISETP.NE.AND P1, PT, R5, R0, PT ;  /* 0x000000000500720c */ /* 0x000fda0003f25270 */
[----:B------:R-:W-:Y:S05]  /*0a70*/  @P1 BRA `(.L_x_17) ;  /* 0xfffffff800881947 */ /* 0x000fea000383ffff */
[----:B------:R-:W-:Y:S05]  /*0a80*/  EXIT ;  /* 0x000000000000794d */ /* 0x000fea0003800000 */
.L_x_18:
[----:B------:R-:W-:-:S00]  /*0a90*/  BRA `(.L_x_18) ;  /* 0xfffffffc00fc7947 */ /* 0x000fc0000383ffff */
[----:B------:R-:W-:-:S00]  /*0aa0*/  NOP ;  /* 0x0000000000007918 */ /* 0x000fc00000000000 */
        /* <DEDUP_REMOVED lines=13> */
.L_x_19:


//--------------------- .nv.shared.reserved.0     --------------------------
	.section	.nv.shared.reserved.0,"aw",@nobits
	.weak		__nv_reservedSMEM_offset_0_alias
	.size		__nv_reservedSMEM_offset_0_alias, 0, 64
	.other		__nv_reservedSMEM_offset_0_alias,@"STO_CUDA_RESERVED_SHARED STV_DEFAULT"
__nv_reservedSMEM_offset_0_alias:
	.zero		0
	.zero		64


//--------------------- .nv.constant0.mandelbrot_scanline --------------------------
	.section	.nv.constant0.mandelbrot_scanline,"a",@progbits
	.sectionflags	@""
	.align	4
.nv.constant0.mandelbrot_scanline:
	.zero		944


//--------------------- SYMBOLS --------------------------

	.type		.nv.reservedSmem.offset0,@object
	.size		.nv.reservedSmem.offset0,0x4
